//
// Generated by NVIDIA NVVM Compiler
//
// Compiler Build ID: CL-36424714
// Cuda compilation tools, release 13.0, V13.0.88
// Based on NVVM 20.0.0
//

.version 9.0
.target sm_100
.address_size 64

	// .globl	_Z13process_chunkPfi

.visible .entry _Z13process_chunkPfi(
	.param .u64 .ptr .align 1 _Z13process_chunkPfi_param_0,
	.param .u32 _Z13process_chunkPfi_param_1
)
{
	.reg .pred 	%p<2>;
	.reg .b32 	%r<6>;
	.reg .b32 	%f<3>;
	.reg .b64 	%rd<5>;

	ld.param.u64 	%rd1, [_Z13process_chunkPfi_param_0];
	ld.param.u32 	%r2, [_Z13process_chunkPfi_param_1];
	mov.u32 	%r3, %ctaid.x;
	mov.u32 	%r4, %ntid.x;
	mov.u32 	%r5, %tid.x;
	mad.lo.s32 	%r1, %r3, %r4, %r5;
	setp.ge.s32 	%p1, %r1, %r2;
	@%p1 bra 	$L__BB0_2;
	cvta.to.global.u64 	%rd2, %rd1;
	mul.wide.s32 	%rd3, %r1, 4;
	add.s64 	%rd4, %rd2, %rd3;
	ld.global.f32 	%f1, [%rd4];
	add.f32 	%f2, %f1, %f1;
	st.global.f32 	[%rd4], %f2;
$L__BB0_2:
	ret;

}


// ===== COMPILED SASS (sm_100) =====

	.target	sm_100

	.elftype	@"ET_EXEC"


//--------------------- .note.nv.tkinfo           --------------------------
	.section	.note.nv.tkinfo,"",@"SHT_NOTE"
	.sectionflags	@"SHF_NOTE_NV_TKINFO"
	.tkinfo
        /*0018*/ 	.word	0x00000002
        /*0030*/ 	.string	""
        /*0030*/ 	.string	"ptxas"
        /*0030*/ 	.string	"Cuda compilation tools, release 13.0, V13.0.88"
        /*0030*/ 	.string	"Build cuda_13.0.r13.0/compiler.36424714_0"
        /*0030*/ 	.string	"-arch sm_100 -m 64 "



//--------------------- .note.nv.cuinfo           --------------------------
	.section	.note.nv.cuinfo,"",@"SHT_NOTE"
	.sectionflags	@"SHF_NOTE_NV_CUINFO"
        /*0018*/ 	.short	0x0002
        /*001a*/ 	.short	0x0064
        /*001c*/ 	.short	0x0082
	.zero		2


//--------------------- .nv.info                  --------------------------
	.section	.nv.info,"",@"SHT_CUDA_INFO"
	.align	4


	//----- nvinfo : EIATTR_REGCOUNT
	.align		4
        /*0000*/ 	.byte	0x04, 0x2f
        /*0002*/ 	.short	(.L_1 - .L_0)
	.align		4
.L_0:
        /*0004*/ 	.word	index@(_Z13process_chunkPfi)
        /*0008*/ 	.word	0x00000008


	//----- nvinfo : EIATTR_FRAME_SIZE
	.align		4
.L_1:
        /*000c*/ 	.byte	0x04, 0x11
        /*000e*/ 	.short	(.L_3 - .L_2)
	.align		4
.L_2:
        /*0010*/ 	.word	index@(_Z13process_chunkPfi)
        /*0014*/ 	.word	0x00000000


	//----- nvinfo : EIATTR_MIN_STACK_SIZE
	.align		4
.L_3:
        /*0018*/ 	.byte	0x04, 0x12
        /*001a*/ 	.short	(.L_5 - .L_4)
	.align		4
.L_4:
        /*001c*/ 	.word	index@(_Z13process_chunkPfi)
        /*0020*/ 	.word	0x00000000
.L_5:


//--------------------- .nv.compat                --------------------------
	.section	.nv.compat,"",@"SHT_CUDA_COMPAT_INFO"
	.align	4
        /*0000*/ 	.byte	0x02, 0x09, 0x00, 0x00, 0x02, 0x02, 0x01, 0x00, 0x02, 0x05, 0x05, 0x00, 0x03, 0x07, 0x01, 0x01
        /*0010*/ 	.byte	0x02, 0x03, 0x00, 0x00, 0x02, 0x06, 0x01, 0x00, 0x04, 0x0b, 0x08, 0x00, 0x09, 0x00, 0x00, 0x00
        /*0020*/ 	.byte	0x00, 0x00, 0x00, 0x00


//--------------------- .nv.info._Z13process_chunkPfi --------------------------
	.section	.nv.info._Z13process_chunkPfi,"",@"SHT_CUDA_INFO"
	.sectionflags	@""
	.align	4


	//----- nvinfo : EIATTR_CUDA_API_VERSION
	.align		4
        /*0000*/ 	.byte	0x04, 0x37
        /*0002*/ 	.short	(.L_7 - .L_6)
.L_6:
        /*0004*/ 	.word	0x00000082


	//----- nvinfo : EIATTR_KPARAM_INFO
	.align		4
.L_7:
        /*0008*/ 	.byte	0x04, 0x17
        /*000a*/ 	.short	(.L_9 - .L_8)
.L_8:
        /*000c*/ 	.word	0x00000000
        /*0010*/ 	.short	0x0001
        /*0012*/ 	.short	0x0008
        /*0014*/ 	.byte	0x00, 0xf0, 0x11, 0x00


	//----- nvinfo : EIATTR_KPARAM_INFO
	.align		4
.L_9:
        /*0018*/ 	.byte	0x04, 0x17
        /*001a*/ 	.short	(.L_11 - .L_10)
.L_10:
        /*001c*/ 	.word	0x00000000
        /*0020*/ 	.short	0x0000
        /*0022*/ 	.short	0x0000
        /*0024*/ 	.byte	0x00, 0xf5, 0x21, 0x00


	//----- nvinfo : EIATTR_SPARSE_MMA_MASK
	.align		4
.L_11:
        /*0028*/ 	.byte	0x03, 0x50
        /*002a*/ 	.short	0x0000


	//----- nvinfo : EIATTR_MAXREG_COUNT
	.align		4
        /*002c*/ 	.byte	0x03, 0x1b
        /*002e*/ 	.short	0x00ff


	//----- nvinfo : EIATTR_MERCURY_ISA_VERSION
	.align		4
        /*0030*/ 	.byte	0x03, 0x5f
        /*0032*/ 	.short	0x0101


	//----- nvinfo : EIATTR_VRC_CTA_INIT_COUNT
	.align		4
        /*0034*/ 	.byte	0x02, 0x4a
	.zero		1
	.zero		1


	//----- nvinfo : EIATTR_EXIT_INSTR_OFFSETS
	.align		4
        /*0038*/ 	.byte	0x04, 0x1c
        /*003a*/ 	.short	(.L_13 - .L_12)


	//   ....[0]....
.L_12:
        /*003c*/ 	.word	0x00000070


	//   ....[1]....
        /*0040*/ 	.word	0x000000e0


	//----- nvinfo : EIATTR_CBANK_PARAM_SIZE
	.align		4
.L_13:
        /*0044*/ 	.byte	0x03, 0x19
        /*0046*/ 	.short	0x000c


	//----- nvinfo : EIATTR_PARAM_CBANK
	.align		4
        /*0048*/ 	.byte	0x04, 0x0a
        /*004a*/ 	.short	(.L_15 - .L_14)
	.align		4
.L_14:
        /*004c*/ 	.word	index@(.nv.constant0._Z13process_chunkPfi)
        /*0050*/ 	.short	0x0380
        /*0052*/ 	.short	0x000c


	//----- nvinfo : EIATTR_SW_WAR
	.align		4
.L_15:
        /*0054*/ 	.byte	0x04, 0x36
        /*0056*/ 	.short	(.L_17 - .L_16)
.L_16:
        /*0058*/ 	.word	0x00000008
.L_17:


//--------------------- .nv.callgraph             --------------------------
	.section	.nv.callgraph,"",@"SHT_CUDA_CALLGRAPH"
	.align	4
	.sectionentsize	8
	.align		4
        /*0000*/ 	.word	0x00000000
	.align		4
        /*0004*/ 	.word	0xffffffff
	.align		4
        /*0008*/ 	.word	0x00000000
	.align		4
        /*000c*/ 	.word	0xfffffffe
	.align		4
        /*0010*/ 	.word	0x00000000
	.align		4
        /*0014*/ 	.word	0xfffffffd
	.align		4
        /*0018*/ 	.word	0x00000000
	.align		4
        /*001c*/ 	.word	0xfffffffc


//--------------------- .text._Z13process_chunkPfi --------------------------
	.section	.text._Z13process_chunkPfi,"ax",@progbits
	.align	128
        .global         _Z13process_chunkPfi
        .type           _Z13process_chunkPfi,@function
        .size           _Z13process_chunkPfi,(.L_x_1 - _Z13process_chunkPfi)
        .other          _Z13process_chunkPfi,@"STO_CUDA_ENTRY STV_DEFAULT"
_Z13process_chunkPfi:
.text._Z13process_chunkPfi:
[----:B------:R-:W-:Y:S01]  /*0000*/  LDC R1, c[0x0][0x37c] ;  /* 0x0000df00ff017b82 */ /* 0x000fe20000000800 */
[----:B------:R-:W0:Y:S07]  /*0010*/  S2R R0, SR_TID.X ;  /* 0x0000000000007919 */ /* 0x000e2e0000002100 */
[----:B------:R-:W0:Y:S01]  /*0020*/  S2UR UR4, SR_CTAID.X ;  /* 0x00000000000479c3 */ /* 0x000e220000002500 */
[----:B------:R-:W1:Y:S07]  /*0030*/  LDCU UR5, c[0x0][0x388] ;  /* 0x00007100ff0577ac */ /* 0x000e6e0008000800 */
[----:B------:R-:W0:Y:S02]  /*0040*/  LDC R5, c[0x0][0x360] ;  /* 0x0000d800ff057b82 */ /* 0x000e240000000800 */
[----:B0-----:R-:W-:-:S05]  /*0050*/  IMAD R5, R5, UR4, R0 ;  /* 0x0000000405057c24 */ /* 0x001fca000f8e0200 */
[----:B-1----:R-:W-:-:S13]  /*0060*/  ISETP.GE.AND P0, PT, R5, UR5, PT ;  /* 0x0000000505007c0c */ /* 0x002fda000bf06270 */
[----:B------:R-:W-:Y:S05]  /*0070*/  @P0 EXIT ;  /* 0x000000000000094d */ /* 0x000fea0003800000 */
[----:B------:R-:W0:Y:S01]  /*0080*/  LDC.64 R2, c[0x0][0x380] ;  /* 0x0000e000ff027b82 */ /* 0x000e220000000a00 */
[----:B------:R-:W1:Y:S01]  /*0090*/  LDCU.64 UR4, c[0x0][0x358] ;  /* 0x00006b00ff0477ac */ /* 0x000e620008000a00 */
[----:B0-----:R-:W-:-:S05]  /*00a0*/  IMAD.WIDE R2, R5, 0x4, R2 ;  /* 0x0000000405027825 */ /* 0x001fca00078e0202 */
[----:B-1----:R-:W2:Y:S02]  /*00b0*/  LDG.E R0, desc[UR4][R2.64] ;  /* 0x0000000402007981 */ /* 0x002ea4000c1e1900 */
[----:B--2---:R-:W-:-:S05]  /*00c0*/  FADD R5, R0, R0 ;  /* 0x0000000000057221 */ /* 0x004fca0000000000 */
[----:B------:R-:W-:Y:S01]  /*00d0*/  STG.E desc[UR4][R2.64], R5 ;  /* 0x0000000502007986 */ /* 0x000fe2000c101904 */
[----:B------:R-:W-:Y:S05]  /*00e0*/  EXIT ;  /* 0x000000000000794d */ /* 0x000fea0003800000 */
.L_x_0:
[----:B------:R-:W-:-:S00]  /*00f0*/  BRA `(.L_x_0) ;  /* 0xfffffffc00fc7947 */ /* 0x000fc0000383ffff */
[----:B------:R-:W-:-:S00]  /*0100*/  NOP ;  /* 0x0000000000007918 */ /* 0x000fc00000000000 */
[----:B------:R-:W-:-:S00]  /*0110*/  NOP ;  /* 0x0000000000007918 */ /* 0x000fc00000000000 */
[----:B------:R-:W-:-:S00]  /*0120*/  NOP ;  /* 0x0000000000007918 */ /* 0x000fc00000000000 */
[----:B------:R-:W-:-:S00]  /*0130*/  NOP ;  /* 0x0000000000007918 */ /* 0x000fc00000000000 */
[----:B------:R-:W-:-:S00]  /*0140*/  NOP ;  /* 0x0000000000007918 */ /* 0x000fc00000000000 */
[----:B------:R-:W-:-:S00]  /*0150*/  NOP ;  /* 0x0000000000007918 */ /* 0x000fc00000000000 */
[----:B------:R-:W-:-:S00]  /*0160*/  NOP ;  /* 0x0000000000007918 */ /* 0x000fc00000000000 */
[----:B------:R-:W-:-:S00]  /*0170*/  NOP ;  /* 0x0000000000007918 */ /* 0x000fc00000000000 */
.L_x_1:


//--------------------- .nv.shared.reserved.0     --------------------------
	.section	.nv.shared.reserved.0,"aw",@nobits
	.weak		__nv_reservedSMEM_offset_0_alias
	.size		__nv_reservedSMEM_offset_0_alias, 0, 64
	.other		__nv_reservedSMEM_offset_0_alias,@"STO_CUDA_RESERVED_SHARED STV_DEFAULT"
__nv_reservedSMEM_offset_0_alias:
	.zero		0
	.zero		64


//--------------------- .nv.constant0._Z13process_chunkPfi --------------------------
	.section	.nv.constant0._Z13process_chunkPfi,"a",@progbits
	.sectionflags	@""
	.align	4
.nv.constant0._Z13process_chunkPfi:
	.zero		908


//--------------------- SYMBOLS --------------------------

	.type		.nv.reservedSmem.offset0,@object
	.size		.nv.reservedSmem.offset0,0x4
